//
// Generated by NVIDIA NVVM Compiler
//
// Compiler Build ID: CL-36424714
// Cuda compilation tools, release 13.0, V13.0.88
// Based on NVVM 20.0.0
//

.version 9.0
.target sm_100
.address_size 64

	// .globl	_Z9kern_DvxviPdS_S_

.visible .entry _Z9kern_DvxviPdS_S_(
	.param .u32 _Z9kern_DvxviPdS_S__param_0,
	.param .u64 .ptr .align 1 _Z9kern_DvxviPdS_S__param_1,
	.param .u64 .ptr .align 1 _Z9kern_DvxviPdS_S__param_2,
	.param .u64 .ptr .align 1 _Z9kern_DvxviPdS_S__param_3
)
{
	.reg .pred 	%p<3>;
	.reg .b32 	%r<11>;
	.reg .b64 	%rd<11>;
	.reg .b64 	%fd<4>;

	ld.param.u32 	%r6, [_Z9kern_DvxviPdS_S__param_0];
	ld.param.u64 	%rd4, [_Z9kern_DvxviPdS_S__param_1];
	ld.param.u64 	%rd5, [_Z9kern_DvxviPdS_S__param_2];
	ld.param.u64 	%rd6, [_Z9kern_DvxviPdS_S__param_3];
	mov.u32 	%r7, %ctaid.x;
	mov.u32 	%r1, %ntid.x;
	mov.u32 	%r8, %tid.x;
	mad.lo.s32 	%r10, %r7, %r1, %r8;
	setp.ge.s32 	%p1, %r10, %r6;
	@%p1 bra 	$L__BB0_3;
	mov.u32 	%r9, %nctaid.x;
	mul.lo.s32 	%r3, %r1, %r9;
	cvta.to.global.u64 	%rd1, %rd4;
	cvta.to.global.u64 	%rd2, %rd5;
	cvta.to.global.u64 	%rd3, %rd6;
$L__BB0_2:
	mul.wide.s32 	%rd7, %r10, 8;
	add.s64 	%rd8, %rd1, %rd7;
	ld.global.f64 	%fd1, [%rd8];
	add.s64 	%rd9, %rd2, %rd7;
	ld.global.f64 	%fd2, [%rd9];
	mul.f64 	%fd3, %fd1, %fd2;
	add.s64 	%rd10, %rd3, %rd7;
	st.global.f64 	[%rd10], %fd3;
	add.s32 	%r10, %r10, %r3;
	setp.lt.s32 	%p2, %r10, %r6;
	@%p2 bra 	$L__BB0_2;
$L__BB0_3:
	ret;

}


// ===== COMPILED SASS (sm_100) =====

	.target	sm_100

	.elftype	@"ET_EXEC"


//--------------------- .note.nv.tkinfo           --------------------------
	.section	.note.nv.tkinfo,"",@"SHT_NOTE"
	.sectionflags	@"SHF_NOTE_NV_TKINFO"
	.tkinfo
        /*0018*/ 	.word	0x00000002
        /*0030*/ 	.string	""
        /*0030*/ 	.string	"ptxas"
        /*0030*/ 	.string	"Cuda compilation tools, release 13.0, V13.0.88"
        /*0030*/ 	.string	"Build cuda_13.0.r13.0/compiler.36424714_0"
        /*0030*/ 	.string	"-arch sm_100 -m 64 "



//--------------------- .note.nv.cuinfo           --------------------------
	.section	.note.nv.cuinfo,"",@"SHT_NOTE"
	.sectionflags	@"SHF_NOTE_NV_CUINFO"
        /*0018*/ 	.short	0x0002
        /*001a*/ 	.short	0x0064
        /*001c*/ 	.short	0x0082
	.zero		2


//--------------------- .nv.info                  --------------------------
	.section	.nv.info,"",@"SHT_CUDA_INFO"
	.align	4


	//----- nvinfo : EIATTR_REGCOUNT
	.align		4
        /*0000*/ 	.byte	0x04, 0x2f
        /*0002*/ 	.short	(.L_1 - .L_0)
	.align		4
.L_0:
        /*0004*/ 	.word	index@(_Z9kern_DvxviPdS_S_)
        /*0008*/ 	.word	0x00000014


	//----- nvinfo : EIATTR_FRAME_SIZE
	.align		4
.L_1:
        /*000c*/ 	.byte	0x04, 0x11
        /*000e*/ 	.short	(.L_3 - .L_2)
	.align		4
.L_2:
        /*0010*/ 	.word	index@(_Z9kern_DvxviPdS_S_)
        /*0014*/ 	.word	0x00000000


	//----- nvinfo : EIATTR_MIN_STACK_SIZE
	.align		4
.L_3:
        /*0018*/ 	.byte	0x04, 0x12
        /*001a*/ 	.short	(.L_5 - .L_4)
	.align		4
.L_4:
        /*001c*/ 	.word	index@(_Z9kern_DvxviPdS_S_)
        /*0020*/ 	.word	0x00000000
.L_5:


//--------------------- .nv.compat                --------------------------
	.section	.nv.compat,"",@"SHT_CUDA_COMPAT_INFO"
	.align	4
        /*0000*/ 	.byte	0x02, 0x09, 0x00, 0x00, 0x02, 0x02, 0x01, 0x00, 0x02, 0x05, 0x05, 0x00, 0x03, 0x07, 0x01, 0x01
        /*0010*/ 	.byte	0x02, 0x03, 0x00, 0x00, 0x02, 0x06, 0x01, 0x00, 0x04, 0x0b, 0x08, 0x00, 0x01, 0x00, 0x00, 0x00
        /*0020*/ 	.byte	0x00, 0x00, 0x00, 0x00


//--------------------- .nv.info._Z9kern_DvxviPdS_S_ --------------------------
	.section	.nv.info._Z9kern_DvxviPdS_S_,"",@"SHT_CUDA_INFO"
	.sectionflags	@""
	.align	4


	//----- nvinfo : EIATTR_CUDA_API_VERSION
	.align		4
        /*0000*/ 	.byte	0x04, 0x37
        /*0002*/ 	.short	(.L_7 - .L_6)
.L_6:
        /*0004*/ 	.word	0x00000082


	//----- nvinfo : EIATTR_KPARAM_INFO
	.align		4
.L_7:
        /*0008*/ 	.byte	0x04, 0x17
        /*000a*/ 	.short	(.L_9 - .L_8)
.L_8:
        /*000c*/ 	.word	0x00000000
        /*0010*/ 	.short	0x0003
        /*0012*/ 	.short	0x0018
        /*0014*/ 	.byte	0x00, 0xf5, 0x21, 0x00


	//----- nvinfo : EIATTR_KPARAM_INFO
	.align		4
.L_9:
        /*0018*/ 	.byte	0x04, 0x17
        /*001a*/ 	.short	(.L_11 - .L_10)
.L_10:
        /*001c*/ 	.word	0x00000000
        /*0020*/ 	.short	0x0002
        /*0022*/ 	.short	0x0010
        /*0024*/ 	.byte	0x00, 0xf5, 0x21, 0x00


	//----- nvinfo : EIATTR_KPARAM_INFO
	.align		4
.L_11:
        /*0028*/ 	.byte	0x04, 0x17
        /*002a*/ 	.short	(.L_13 - .L_12)
.L_12:
        /*002c*/ 	.word	0x00000000
        /*0030*/ 	.short	0x0001
        /*0032*/ 	.short	0x0008
        /*0034*/ 	.byte	0x00, 0xf5, 0x21, 0x00


	//----- nvinfo : EIATTR_KPARAM_INFO
	.align		4
.L_13:
        /*0038*/ 	.byte	0x04, 0x17
        /*003a*/ 	.short	(.L_15 - .L_14)
.L_14:
        /*003c*/ 	.word	0x00000000
        /*0040*/ 	.short	0x0000
        /*0042*/ 	.short	0x0000
        /*0044*/ 	.byte	0x00, 0xf0, 0x11, 0x00


	//----- nvinfo : EIATTR_SPARSE_MMA_MASK
	.align		4
.L_15:
        /*0048*/ 	.byte	0x03, 0x50
        /*004a*/ 	.short	0x0000


	//----- nvinfo : EIATTR_MAXREG_COUNT
	.align		4
        /*004c*/ 	.byte	0x03, 0x1b
        /*004e*/ 	.short	0x00ff


	//----- nvinfo : EIATTR_MERCURY_ISA_VERSION
	.align		4
        /*0050*/ 	.byte	0x03, 0x5f
        /*0052*/ 	.short	0x0101


	//----- nvinfo : EIATTR_VRC_CTA_INIT_COUNT
	.align		4
        /*0054*/ 	.byte	0x02, 0x4a
	.zero		1
	.zero		1


	//----- nvinfo : EIATTR_EXIT_INSTR_OFFSETS
	.align		4
        /*0058*/ 	.byte	0x04, 0x1c
        /*005a*/ 	.short	(.L_17 - .L_16)


	//   ....[0]....
.L_16:
        /*005c*/ 	.word	0x00000070


	//   ....[1]....
        /*0060*/ 	.word	0x00000180


	//----- nvinfo : EIATTR_CRS_STACK_SIZE
	.align		4
.L_17:
        /*0064*/ 	.byte	0x04, 0x1e
        /*0066*/ 	.short	(.L_19 - .L_18)
.L_18:
        /*0068*/ 	.word	0x00000000


	//----- nvinfo : EIATTR_CBANK_PARAM_SIZE
	.align		4
.L_19:
        /*006c*/ 	.byte	0x03, 0x19
        /*006e*/ 	.short	0x0020


	//----- nvinfo : EIATTR_PARAM_CBANK
	.align		4
        /*0070*/ 	.byte	0x04, 0x0a
        /*0072*/ 	.short	(.L_21 - .L_20)
	.align		4
.L_20:
        /*0074*/ 	.word	index@(.nv.constant0._Z9kern_DvxviPdS_S_)
        /*0078*/ 	.short	0x0380
        /*007a*/ 	.short	0x0020


	//----- nvinfo : EIATTR_SW_WAR
	.align		4
.L_21:
        /*007c*/ 	.byte	0x04, 0x36
        /*007e*/ 	.short	(.L_23 - .L_22)
.L_22:
        /*0080*/ 	.word	0x00000008
.L_23:


//--------------------- .nv.callgraph             --------------------------
	.section	.nv.callgraph,"",@"SHT_CUDA_CALLGRAPH"
	.align	4
	.sectionentsize	8
	.align		4
        /*0000*/ 	.word	0x00000000
	.align		4
        /*0004*/ 	.word	0xffffffff
	.align		4
        /*0008*/ 	.word	0x00000000
	.align		4
        /*000c*/ 	.word	0xfffffffe
	.align		4
        /*0010*/ 	.word	0x00000000
	.align		4
        /*0014*/ 	.word	0xfffffffd
	.align		4
        /*0018*/ 	.word	0x00000000
	.align		4
        /*001c*/ 	.word	0xfffffffc


//--------------------- .text._Z9kern_DvxviPdS_S_ --------------------------
	.section	.text._Z9kern_DvxviPdS_S_,"ax",@progbits
	.align	128
        .global         _Z9kern_DvxviPdS_S_
        .type           _Z9kern_DvxviPdS_S_,@function
        .size           _Z9kern_DvxviPdS_S_,(.L_x_2 - _Z9kern_DvxviPdS_S_)
        .other          _Z9kern_DvxviPdS_S_,@"STO_CUDA_ENTRY STV_DEFAULT"
_Z9kern_DvxviPdS_S_:
.text._Z9kern_DvxviPdS_S_:
[----:B------:R-:W-:Y:S01]  /*0000*/  LDC R1, c[0x0][0x37c] ;  /* 0x0000df00ff017b82 */ /* 0x000fe20000000800 */
[----:B------:R-:W0:Y:S07]  /*0010*/  S2R R0, SR_TID.X ;  /* 0x0000000000007919 */ /* 0x000e2e0000002100 */
[----:B------:R-:W0:Y:S01]  /*0020*/  S2UR UR4, SR_CTAID.X ;  /* 0x00000000000479c3 */ /* 0x000e220000002500 */
[----:B------:R-:W1:Y:S07]  /*0030*/  LDCU UR5, c[0x0][0x380] ;  /* 0x00007000ff0577ac */ /* 0x000e6e0008000800 */
[----:B------:R-:W0:Y:S02]  /*0040*/  LDC R17, c[0x0][0x360] ;  /* 0x0000d800ff117b82 */ /* 0x000e240000000800 */
[----:B0-----:R-:W-:-:S05]  /*0050*/  IMAD R0, R17, UR4, R0 ;  /* 0x0000000411007c24 */ /* 0x001fca000f8e0200 */
[----:B-1----:R-:W-:-:S13]  /*0060*/  ISETP.GE.AND P0, PT, R0, UR5, PT ;  /* 0x0000000500007c0c */ /* 0x002fda000bf06270 */
[----:B------:R-:W-:Y:S05]  /*0070*/  @P0 EXIT ;  /* 0x000000000000094d */ /* 0x000fea0003800000 */
[----:B------:R-:W0:Y:S01]  /*0080*/  LDC.64 R10, c[0x0][0x388] ;  /* 0x0000e200ff0a7b82 */ /* 0x000e220000000a00 */
[----:B------:R-:W1:Y:S01]  /*0090*/  LDCU UR4, c[0x0][0x370] ;  /* 0x00006e00ff0477ac */ /* 0x000e620008000800 */
[----:B------:R-:W2:Y:S06]  /*00a0*/  LDCU.64 UR6, c[0x0][0x358] ;  /* 0x00006b00ff0677ac */ /* 0x000eac0008000a00 */
[----:B------:R-:W3:Y:S08]  /*00b0*/  LDC.64 R12, c[0x0][0x390] ;  /* 0x0000e400ff0c7b82 */ /* 0x000ef00000000a00 */
[----:B------:R-:W4:Y:S01]  /*00c0*/  LDC.64 R14, c[0x0][0x398] ;  /* 0x0000e600ff0e7b82 */ /* 0x000f220000000a00 */
[----:B-1----:R-:W-:-:S07]  /*00d0*/  IMAD R17, R17, UR4, RZ ;  /* 0x0000000411117c24 */ /* 0x002fce000f8e02ff */
.L_x_0:
[----:B0-----:R-:W-:-:S04]  /*00e0*/  IMAD.WIDE R2, R0, 0x8, R10 ;  /* 0x0000000800027825 */ /* 0x001fc800078e020a */
[C---:B---3--:R-:W-:Y:S02]  /*00f0*/  IMAD.WIDE R4, R0.reuse, 0x8, R12 ;  /* 0x0000000800047825 */ /* 0x048fe400078e020c */
[----:B--2---:R-:W2:Y:S04]  /*0100*/  LDG.E.64 R2, desc[UR6][R2.64] ;  /* 0x0000000602027981 */ /* 0x004ea8000c1e1b00 */
[----:B------:R-:W2:Y:S01]  /*0110*/  LDG.E.64 R4, desc[UR6][R4.64] ;  /* 0x0000000604047981 */ /* 0x000ea2000c1e1b00 */
[----:B-1--4-:R-:W-:Y:S01]  /*0120*/  IMAD.WIDE R8, R0, 0x8, R14 ;  /* 0x0000000800087825 */ /* 0x012fe200078e020e */
[----:B------:R-:W-:-:S04]  /*0130*/  IADD3 R0, PT, PT, R17, R0, RZ ;  /* 0x0000000011007210 */ /* 0x000fc80007ffe0ff */
[----:B------:R-:W-:Y:S01]  /*0140*/  ISETP.GE.AND P0, PT, R0, UR5, PT ;  /* 0x0000000500007c0c */ /* 0x000fe2000bf06270 */
[----:B--2---:R-:W-:-:S07]  /*0150*/  DMUL R6, R2, R4 ;  /* 0x0000000402067228 */ /* 0x004fce0000000000 */
[----:B------:R1:W-:Y:S05]  /*0160*/  STG.E.64 desc[UR6][R8.64], R6 ;  /* 0x0000000608007986 */ /* 0x0003ea000c101b06 */
[----:B------:R-:W-:Y:S05]  /*0170*/  @!P0 BRA `(.L_x_0) ;  /* 0xfffffffc00d88947 */ /* 0x000fea000383ffff */
[----:B------:R-:W-:Y:S05]  /*0180*/  EXIT ;  /* 0x000000000000794d */ /* 0x000fea0003800000 */
.L_x_1:
[----:B------:R-:W-:-:S00]  /*0190*/  BRA `(.L_x_1) ;  /* 0xfffffffc00fc7947 */ /* 0x000fc0000383ffff */
[----:B------:R-:W-:-:S00]  /*01a0*/  NOP ;  /* 0x0000000000007918 */ /* 0x000fc00000000000 */
        /* <DEDUP_REMOVED lines=13> */
.L_x_2:


//--------------------- .nv.shared.reserved.0     --------------------------
	.section	.nv.shared.reserved.0,"aw",@nobits
	.weak		__nv_reservedSMEM_offset_0_alias
	.size		__nv_reservedSMEM_offset_0_alias, 0, 64
	.other		__nv_reservedSMEM_offset_0_alias,@"STO_CUDA_RESERVED_SHARED STV_DEFAULT"
__nv_reservedSMEM_offset_0_alias:
	.zero		0
	.zero		64


//--------------------- .nv.constant0._Z9kern_DvxviPdS_S_ --------------------------
	.section	.nv.constant0._Z9kern_DvxviPdS_S_,"a",@progbits
	.sectionflags	@""
	.align	4
.nv.constant0._Z9kern_DvxviPdS_S_:
	.zero		928


//--------------------- SYMBOLS --------------------------

	.type		.nv.reservedSmem.offset0,@object
	.size		.nv.reservedSmem.offset0,0x4
